//
// Generated by NVIDIA NVVM Compiler
//
// Compiler Build ID: CL-36424714
// Cuda compilation tools, release 13.0, V13.0.88
// Based on NVVM 20.0.0
//

.version 9.0
.target sm_100
.address_size 64

	// .globl	_Z4testv

.visible .entry _Z4testv()
{


	ret;

}
	// .globl	_Z10foo_kernelPi
.visible .entry _Z10foo_kernelPi(
	.param .u64 .ptr .align 1 _Z10foo_kernelPi_param_0
)
{


	ret;

}


// ===== COMPILED SASS (sm_100) =====

	.target	sm_100

	.elftype	@"ET_EXEC"


//--------------------- .note.nv.tkinfo           --------------------------
	.section	.note.nv.tkinfo,"",@"SHT_NOTE"
	.sectionflags	@"SHF_NOTE_NV_TKINFO"
	.tkinfo
        /*0018*/ 	.word	0x00000002
        /*0030*/ 	.string	""
        /*0030*/ 	.string	"ptxas"
        /*0030*/ 	.string	"Cuda compilation tools, release 13.0, V13.0.88"
        /*0030*/ 	.string	"Build cuda_13.0.r13.0/compiler.36424714_0"
        /*0030*/ 	.string	"-arch sm_100 -m 64 "



//--------------------- .note.nv.cuinfo           --------------------------
	.section	.note.nv.cuinfo,"",@"SHT_NOTE"
	.sectionflags	@"SHF_NOTE_NV_CUINFO"
        /*0018*/ 	.short	0x0002
        /*001a*/ 	.short	0x0064
        /*001c*/ 	.short	0x0082
	.zero		2


//--------------------- .nv.info                  --------------------------
	.section	.nv.info,"",@"SHT_CUDA_INFO"
	.align	4


	//----- nvinfo : EIATTR_REGCOUNT
	.align		4
        /*0000*/ 	.byte	0x04, 0x2f
        /*0002*/ 	.short	(.L_1 - .L_0)
	.align		4
.L_0:
        /*0004*/ 	.word	index@(_Z4testv)
        /*0008*/ 	.word	0x00000004


	//----- nvinfo : EIATTR_FRAME_SIZE
	.align		4
.L_1:
        /*000c*/ 	.byte	0x04, 0x11
        /*000e*/ 	.short	(.L_3 - .L_2)
	.align		4
.L_2:
        /*0010*/ 	.word	index@(_Z4testv)
        /*0014*/ 	.word	0x00000000


	//----- nvinfo : EIATTR_REGCOUNT
	.align		4
.L_3:
        /*0018*/ 	.byte	0x04, 0x2f
        /*001a*/ 	.short	(.L_5 - .L_4)
	.align		4
.L_4:
        /*001c*/ 	.word	index@(_Z10foo_kernelPi)
        /*0020*/ 	.word	0x00000004


	//----- nvinfo : EIATTR_FRAME_SIZE
	.align		4
.L_5:
        /*0024*/ 	.byte	0x04, 0x11
        /*0026*/ 	.short	(.L_7 - .L_6)
	.align		4
.L_6:
        /*0028*/ 	.word	index@(_Z10foo_kernelPi)
        /*002c*/ 	.word	0x00000000


	//----- nvinfo : EIATTR_MIN_STACK_SIZE
	.align		4
.L_7:
        /*0030*/ 	.byte	0x04, 0x12
        /*0032*/ 	.short	(.L_9 - .L_8)
	.align		4
.L_8:
        /*0034*/ 	.word	index@(_Z10foo_kernelPi)
        /*0038*/ 	.word	0x00000000


	//----- nvinfo : EIATTR_MIN_STACK_SIZE
	.align		4
.L_9:
        /*003c*/ 	.byte	0x04, 0x12
        /*003e*/ 	.short	(.L_11 - .L_10)
	.align		4
.L_10:
        /*0040*/ 	.word	index@(_Z4testv)
        /*0044*/ 	.word	0x00000000
.L_11:


//--------------------- .nv.compat                --------------------------
	.section	.nv.compat,"",@"SHT_CUDA_COMPAT_INFO"
	.align	4
        /*0000*/ 	.byte	0x02, 0x09, 0x00, 0x00, 0x02, 0x02, 0x01, 0x00, 0x02, 0x05, 0x05, 0x00, 0x03, 0x07, 0x01, 0x01
        /*0010*/ 	.byte	0x02, 0x03, 0x00, 0x00, 0x02, 0x06, 0x01, 0x00, 0x04, 0x0b, 0x08, 0x00, 0x09, 0x00, 0x00, 0x00
        /*0020*/ 	.byte	0x00, 0x00, 0x00, 0x00


//--------------------- .nv.info._Z10foo_kernelPi --------------------------
	.section	.nv.info._Z10foo_kernelPi,"",@"SHT_CUDA_INFO"
	.sectionflags	@""
	.align	4


	//----- nvinfo : EIATTR_CUDA_API_VERSION
	.align		4
        /*0000*/ 	.byte	0x04, 0x37
        /*0002*/ 	.short	(.L_13 - .L_12)
.L_12:
        /*0004*/ 	.word	0x00000082


	//----- nvinfo : EIATTR_KPARAM_INFO
	.align		4
.L_13:
        /*0008*/ 	.byte	0x04, 0x17
        /*000a*/ 	.short	(.L_15 - .L_14)
.L_14:
        /*000c*/ 	.word	0x00000000
        /*0010*/ 	.short	0x0000
        /*0012*/ 	.short	0x0000
        /*0014*/ 	.byte	0x00, 0xf5, 0x21, 0x00


	//----- nvinfo : EIATTR_SPARSE_MMA_MASK
	.align		4
.L_15:
        /*0018*/ 	.byte	0x03, 0x50
        /*001a*/ 	.short	0x0000


	//----- nvinfo : EIATTR_MAXREG_COUNT
	.align		4
        /*001c*/ 	.byte	0x03, 0x1b
        /*001e*/ 	.short	0x00ff


	//----- nvinfo : EIATTR_MERCURY_ISA_VERSION
	.align		4
        /*0020*/ 	.byte	0x03, 0x5f
        /*0022*/ 	.short	0x0101


	//----- nvinfo : EIATTR_VRC_CTA_INIT_COUNT
	.align		4
        /*0024*/ 	.byte	0x02, 0x4a
	.zero		1
	.zero		1


	//----- nvinfo : EIATTR_EXIT_INSTR_OFFSETS
	.align		4
        /*0028*/ 	.byte	0x04, 0x1c
        /*002a*/ 	.short	(.L_17 - .L_16)


	//   ....[0]....
.L_16:
        /*002c*/ 	.word	0x00000010


	//----- nvinfo : EIATTR_CBANK_PARAM_SIZE
	.align		4
.L_17:
        /*0030*/ 	.byte	0x03, 0x19
        /*0032*/ 	.short	0x0008


	//----- nvinfo : EIATTR_PARAM_CBANK
	.align		4
        /*0034*/ 	.byte	0x04, 0x0a
        /*0036*/ 	.short	(.L_19 - .L_18)
	.align		4
.L_18:
        /*0038*/ 	.word	index@(.nv.constant0._Z10foo_kernelPi)
        /*003c*/ 	.short	0x0380
        /*003e*/ 	.short	0x0008


	//----- nvinfo : EIATTR_SW_WAR
	.align		4
.L_19:
        /*0040*/ 	.byte	0x04, 0x36
        /*0042*/ 	.short	(.L_21 - .L_20)
.L_20:
        /*0044*/ 	.word	0x00000008
.L_21:


//--------------------- .nv.info._Z4testv         --------------------------
	.section	.nv.info._Z4testv,"",@"SHT_CUDA_INFO"
	.sectionflags	@""
	.align	4


	//----- nvinfo : EIATTR_CUDA_API_VERSION
	.align		4
        /*0000*/ 	.byte	0x04, 0x37
        /*0002*/ 	.short	(.L_23 - .L_22)
.L_22:
        /*0004*/ 	.word	0x00000082


	//----- nvinfo : EIATTR_SPARSE_MMA_MASK
	.align		4
.L_23:
        /*0008*/ 	.byte	0x03, 0x50
        /*000a*/ 	.short	0x0000


	//----- nvinfo : EIATTR_MAXREG_COUNT
	.align		4
        /*000c*/ 	.byte	0x03, 0x1b
        /*000e*/ 	.short	0x00ff


	//----- nvinfo : EIATTR_MERCURY_ISA_VERSION
	.align		4
        /*0010*/ 	.byte	0x03, 0x5f
        /*0012*/ 	.short	0x0101


	//----- nvinfo : EIATTR_VRC_CTA_INIT_COUNT
	.align		4
        /*0014*/ 	.byte	0x02, 0x4a
	.zero		1
	.zero		1


	//----- nvinfo : EIATTR_EXIT_INSTR_OFFSETS
	.align		4
        /*0018*/ 	.byte	0x04, 0x1c
        /*001a*/ 	.short	(.L_25 - .L_24)


	//   ....[0]....
.L_24:
        /*001c*/ 	.word	0x00000010


	//----- nvinfo : EIATTR_SW_WAR
	.align		4
.L_25:
        /*0020*/ 	.byte	0x04, 0x36
        /*0022*/ 	.short	(.L_27 - .L_26)
.L_26:
        /*0024*/ 	.word	0x00000008
.L_27:


//--------------------- .nv.callgraph             --------------------------
	.section	.nv.callgraph,"",@"SHT_CUDA_CALLGRAPH"
	.align	4
	.sectionentsize	8
	.align		4
        /*0000*/ 	.word	0x00000000
	.align		4
        /*0004*/ 	.word	0xffffffff
	.align		4
        /*0008*/ 	.word	0x00000000
	.align		4
        /*000c*/ 	.word	0xfffffffe
	.align		4
        /*0010*/ 	.word	0x00000000
	.align		4
        /*0014*/ 	.word	0xfffffffd
	.align		4
        /*0018*/ 	.word	0x00000000
	.align		4
        /*001c*/ 	.word	0xfffffffc


//--------------------- .text._Z10foo_kernelPi    --------------------------
	.section	.text._Z10foo_kernelPi,"ax",@progbits
	.align	128
        .global         _Z10foo_kernelPi
        .type           _Z10foo_kernelPi,@function
        .size           _Z10foo_kernelPi,(.L_x_2 - _Z10foo_kernelPi)
        .other          _Z10foo_kernelPi,@"STO_CUDA_ENTRY STV_DEFAULT"
_Z10foo_kernelPi:
.text._Z10foo_kernelPi:
[----:B------:R-:W-:Y:S01]  /*0000*/  LDC R1, c[0x0][0x37c] ;  /* 0x0000df00ff017b82 */ /* 0x000fe20000000800 */
[----:B------:R-:W-:Y:S05]  /*0010*/  EXIT ;  /* 0x000000000000794d */ /* 0x000fea0003800000 */
.L_x_0:
[----:B------:R-:W-:-:S00]  /*0020*/  BRA `(.L_x_0) ;  /* 0xfffffffc00fc7947 */ /* 0x000fc0000383ffff */
[----:B------:R-:W-:-:S00]  /*0030*/  NOP ;  /* 0x0000000000007918 */ /* 0x000fc00000000000 */
        /* <DEDUP_REMOVED lines=12> */
.L_x_2:


//--------------------- .text._Z4testv            --------------------------
	.section	.text._Z4testv,"ax",@progbits
	.align	128
        .global         _Z4testv
        .type           _Z4testv,@function
        .size           _Z4testv,(.L_x_3 - _Z4testv)
        .other          _Z4testv,@"STO_CUDA_ENTRY STV_DEFAULT"
_Z4testv:
.text._Z4testv:
[----:B------:R-:W-:Y:S01]  /*0000*/  LDC R1, c[0x0][0x37c] ;  /* 0x0000df00ff017b82 */ /* 0x000fe20000000800 */
[----:B------:R-:W-:Y:S05]  /*0010*/  EXIT ;  /* 0x000000000000794d */ /* 0x000fea0003800000 */
.L_x_1:
        /* <DEDUP_REMOVED lines=14> */
.L_x_3:


//--------------------- .nv.shared.reserved.0     --------------------------
	.section	.nv.shared.reserved.0,"aw",@nobits
	.weak		__nv_reservedSMEM_offset_0_alias
	.size		__nv_reservedSMEM_offset_0_alias, 0, 64
	.other		__nv_reservedSMEM_offset_0_alias,@"STO_CUDA_RESERVED_SHARED STV_DEFAULT"
__nv_reservedSMEM_offset_0_alias:
	.zero		0
	.zero		64


//--------------------- .nv.constant0._Z10foo_kernelPi --------------------------
	.section	.nv.constant0._Z10foo_kernelPi,"a",@progbits
	.sectionflags	@""
	.align	4
.nv.constant0._Z10foo_kernelPi:
	.zero		904


//--------------------- .nv.constant0._Z4testv    --------------------------
	.section	.nv.constant0._Z4testv,"a",@progbits
	.sectionflags	@""
	.align	4
.nv.constant0._Z4testv:
	.zero		896


//--------------------- SYMBOLS --------------------------

	.type		.nv.reservedSmem.offset0,@object
	.size		.nv.reservedSmem.offset0,0x4
